//
// Generated by NVIDIA NVVM Compiler
//
// Compiler Build ID: CL-36424714
// Cuda compilation tools, release 13.0, V13.0.88
// Based on NVVM 20.0.0
//

.version 9.0
.target sm_100
.address_size 64

.global .align 4 .u32 count;
// _ZZ3sumPiS_S_iE6islast has been demoted
.extern .shared .align 16 .b8 blocksum[];

.entry _Z3sumPiS_S_i(
	.param .u64 .ptr .align 1 _Z3sumPiS_S_i_param_0,
	.param .u64 .ptr .align 1 _Z3sumPiS_S_i_param_1,
	.param .u64 .ptr .align 1 _Z3sumPiS_S_i_param_2,
	.param .u32 _Z3sumPiS_S_i_param_3
)
{
	.reg .pred 	%p<23>;
	.reg .b32 	%r<175>;
	.reg .b64 	%rd<39>;
	// demoted variable
	.shared .align 4 .u32 _ZZ3sumPiS_S_iE6islast;
	ld.param.u64 	%rd14, [_Z3sumPiS_S_i_param_0];
	ld.param.u64 	%rd15, [_Z3sumPiS_S_i_param_1];
	ld.param.u64 	%rd13, [_Z3sumPiS_S_i_param_2];
	ld.param.u32 	%r54, [_Z3sumPiS_S_i_param_3];
	cvta.to.global.u64 	%rd1, %rd14;
	cvta.to.global.u64 	%rd2, %rd15;
	mov.u32 	%r1, %tid.x;
	mov.u32 	%r2, %ctaid.x;
	mov.u32 	%r160, %ntid.x;
	mov.u32 	%r4, %nctaid.x;
	shl.b32 	%r55, %r1, 2;
	mov.u32 	%r56, blocksum;
	add.s32 	%r5, %r56, %r55;
	mov.b32 	%r57, 0;
	st.shared.u32 	[%r5], %r57;
	mad.lo.s32 	%r155, %r2, %r160, %r1;
	setp.ge.s32 	%p1, %r155, %r54;
	@%p1 bra 	$L__BB0_7;
	mul.lo.s32 	%r7, %r4, %r160;
	add.s32 	%r60, %r155, %r7;
	max.s32 	%r61, %r54, %r60;
	setp.lt.s32 	%p2, %r60, %r54;
	selp.u32 	%r62, 1, 0, %p2;
	add.s32 	%r63, %r60, %r62;
	sub.s32 	%r64, %r61, %r63;
	div.u32 	%r65, %r64, %r7;
	add.s32 	%r8, %r65, %r62;
	and.b32  	%r66, %r8, 3;
	setp.eq.s32 	%p3, %r66, 3;
	mov.b32 	%r159, 0;
	@%p3 bra 	$L__BB0_4;
	mul.wide.u32 	%rd16, %r160, %r2;
	cvt.u64.u32 	%rd17, %r1;
	add.s64 	%rd18, %rd16, %rd17;
	shl.b64 	%rd19, %rd18, 2;
	add.s64 	%rd36, %rd1, %rd19;
	mul.wide.u32 	%rd4, %r7, 4;
	add.s32 	%r68, %r8, 1;
	and.b32  	%r69, %r68, 3;
	neg.s32 	%r151, %r69;
	mov.b32 	%r159, 0;
$L__BB0_3:
	.pragma "nounroll";
	ld.global.u32 	%r70, [%rd36];
	add.s32 	%r159, %r159, %r70;
	add.s32 	%r155, %r155, %r7;
	add.s64 	%rd36, %rd36, %rd4;
	add.s32 	%r151, %r151, 1;
	setp.ne.s32 	%p4, %r151, 0;
	@%p4 bra 	$L__BB0_3;
$L__BB0_4:
	setp.lt.u32 	%p5, %r8, 3;
	@%p5 bra 	$L__BB0_6;
$L__BB0_5:
	mul.wide.u32 	%rd20, %r155, 4;
	add.s64 	%rd21, %rd1, %rd20;
	ld.global.u32 	%r71, [%rd21];
	add.s32 	%r72, %r159, %r71;
	add.s32 	%r73, %r155, %r7;
	mul.wide.u32 	%rd22, %r73, 4;
	add.s64 	%rd23, %rd1, %rd22;
	ld.global.u32 	%r74, [%rd23];
	add.s32 	%r75, %r72, %r74;
	add.s32 	%r76, %r73, %r7;
	mul.wide.u32 	%rd24, %r76, 4;
	add.s64 	%rd25, %rd1, %rd24;
	ld.global.u32 	%r77, [%rd25];
	add.s32 	%r78, %r75, %r77;
	add.s32 	%r79, %r76, %r7;
	mul.wide.u32 	%rd26, %r79, 4;
	add.s64 	%rd27, %rd1, %rd26;
	ld.global.u32 	%r80, [%rd27];
	add.s32 	%r159, %r78, %r80;
	add.s32 	%r155, %r79, %r7;
	setp.lt.s32 	%p6, %r155, %r54;
	@%p6 bra 	$L__BB0_5;
$L__BB0_6:
	st.shared.u32 	[%r5], %r159;
$L__BB0_7:
	bar.sync 	0;
	setp.lt.u32 	%p7, %r160, 2;
	@%p7 bra 	$L__BB0_11;
$L__BB0_8:
	shr.u32 	%r25, %r160, 1;
	setp.ge.u32 	%p8, %r1, %r25;
	@%p8 bra 	$L__BB0_10;
	shl.b32 	%r81, %r25, 2;
	add.s32 	%r82, %r5, %r81;
	ld.shared.u32 	%r83, [%r82];
	ld.shared.u32 	%r84, [%r5];
	add.s32 	%r85, %r84, %r83;
	st.shared.u32 	[%r5], %r85;
$L__BB0_10:
	bar.sync 	0;
	setp.gt.u32 	%p9, %r160, 3;
	mov.u32 	%r160, %r25;
	@%p9 bra 	$L__BB0_8;
$L__BB0_11:
	setp.ne.s32 	%p10, %r1, 0;
	@%p10 bra 	$L__BB0_13;
	ld.shared.u32 	%r86, [blocksum];
	mul.wide.u32 	%rd28, %r2, 4;
	add.s64 	%rd29, %rd2, %rd28;
	st.global.u32 	[%rd29], %r86;
	membar.gl;
	atom.global.add.u32 	%r87, [count], 1;
	add.s32 	%r88, %r4, -1;
	setp.eq.s32 	%p11, %r87, %r88;
	selp.u32 	%r89, 1, 0, %p11;
	st.shared.u32 	[_ZZ3sumPiS_S_iE6islast], %r89;
$L__BB0_13:
	setp.ne.s32 	%p12, %r1, 0;
	bar.sync 	0;
	ld.shared.u32 	%r90, [_ZZ3sumPiS_S_iE6islast];
	setp.eq.s32 	%p13, %r90, 0;
	or.pred  	%p14, %p12, %p13;
	@%p14 bra 	$L__BB0_27;
	and.b32  	%r26, %r4, 15;
	setp.lt.u32 	%p15, %r4, 16;
	mov.b32 	%r167, 0;
	mov.u32 	%r174, %r167;
	@%p15 bra 	$L__BB0_17;
	and.b32  	%r167, %r4, 2147483632;
	and.b32  	%r94, %r4, -16;
	neg.s32 	%r161, %r94;
	add.s64 	%rd37, %rd2, 32;
	mov.b32 	%r174, 0;
$L__BB0_16:
	.pragma "nounroll";
	ld.global.u32 	%r95, [%rd37+-32];
	add.s32 	%r96, %r95, %r174;
	ld.global.u32 	%r97, [%rd37+-28];
	add.s32 	%r98, %r97, %r96;
	ld.global.u32 	%r99, [%rd37+-24];
	add.s32 	%r100, %r99, %r98;
	ld.global.u32 	%r101, [%rd37+-20];
	add.s32 	%r102, %r101, %r100;
	ld.global.u32 	%r103, [%rd37+-16];
	add.s32 	%r104, %r103, %r102;
	ld.global.u32 	%r105, [%rd37+-12];
	add.s32 	%r106, %r105, %r104;
	ld.global.u32 	%r107, [%rd37+-8];
	add.s32 	%r108, %r107, %r106;
	ld.global.u32 	%r109, [%rd37+-4];
	add.s32 	%r110, %r109, %r108;
	ld.global.u32 	%r111, [%rd37];
	add.s32 	%r112, %r111, %r110;
	ld.global.u32 	%r113, [%rd37+4];
	add.s32 	%r114, %r113, %r112;
	ld.global.u32 	%r115, [%rd37+8];
	add.s32 	%r116, %r115, %r114;
	ld.global.u32 	%r117, [%rd37+12];
	add.s32 	%r118, %r117, %r116;
	ld.global.u32 	%r119, [%rd37+16];
	add.s32 	%r120, %r119, %r118;
	ld.global.u32 	%r121, [%rd37+20];
	add.s32 	%r122, %r121, %r120;
	ld.global.u32 	%r123, [%rd37+24];
	add.s32 	%r124, %r123, %r122;
	ld.global.u32 	%r125, [%rd37+28];
	add.s32 	%r174, %r125, %r124;
	add.s32 	%r161, %r161, 16;
	add.s64 	%rd37, %rd37, 64;
	setp.ne.s32 	%p16, %r161, 0;
	@%p16 bra 	$L__BB0_16;
$L__BB0_17:
	setp.eq.s32 	%p17, %r26, 0;
	@%p17 bra 	$L__BB0_26;
	and.b32  	%r36, %r4, 7;
	setp.lt.u32 	%p18, %r26, 8;
	@%p18 bra 	$L__BB0_20;
	mul.wide.u32 	%rd30, %r167, 4;
	add.s64 	%rd31, %rd2, %rd30;
	ld.global.u32 	%r127, [%rd31];
	add.s32 	%r128, %r127, %r174;
	ld.global.u32 	%r129, [%rd31+4];
	add.s32 	%r130, %r129, %r128;
	ld.global.u32 	%r131, [%rd31+8];
	add.s32 	%r132, %r131, %r130;
	ld.global.u32 	%r133, [%rd31+12];
	add.s32 	%r134, %r133, %r132;
	ld.global.u32 	%r135, [%rd31+16];
	add.s32 	%r136, %r135, %r134;
	ld.global.u32 	%r137, [%rd31+20];
	add.s32 	%r138, %r137, %r136;
	ld.global.u32 	%r139, [%rd31+24];
	add.s32 	%r140, %r139, %r138;
	ld.global.u32 	%r141, [%rd31+28];
	add.s32 	%r174, %r141, %r140;
	add.s32 	%r167, %r167, 8;
$L__BB0_20:
	setp.eq.s32 	%p19, %r36, 0;
	@%p19 bra 	$L__BB0_26;
	and.b32  	%r42, %r4, 3;
	setp.lt.u32 	%p20, %r36, 4;
	@%p20 bra 	$L__BB0_23;
	mul.wide.u32 	%rd32, %r167, 4;
	add.s64 	%rd33, %rd2, %rd32;
	ld.global.u32 	%r143, [%rd33];
	add.s32 	%r144, %r143, %r174;
	ld.global.u32 	%r145, [%rd33+4];
	add.s32 	%r146, %r145, %r144;
	ld.global.u32 	%r147, [%rd33+8];
	add.s32 	%r148, %r147, %r146;
	ld.global.u32 	%r149, [%rd33+12];
	add.s32 	%r174, %r149, %r148;
	add.s32 	%r167, %r167, 4;
$L__BB0_23:
	setp.eq.s32 	%p21, %r42, 0;
	@%p21 bra 	$L__BB0_26;
	mul.wide.u32 	%rd34, %r167, 4;
	add.s64 	%rd38, %rd2, %rd34;
	neg.s32 	%r172, %r42;
$L__BB0_25:
	.pragma "nounroll";
	ld.global.u32 	%r150, [%rd38];
	add.s32 	%r174, %r150, %r174;
	add.s64 	%rd38, %rd38, 4;
	add.s32 	%r172, %r172, 1;
	setp.ne.s32 	%p22, %r172, 0;
	@%p22 bra 	$L__BB0_25;
$L__BB0_26:
	cvta.to.global.u64 	%rd35, %rd13;
	st.global.u32 	[%rd35], %r174;
$L__BB0_27:
	ret;

}


// ===== COMPILED SASS (sm_100) =====

	.target	sm_100

	.elftype	@"ET_EXEC"


//--------------------- .note.nv.tkinfo           --------------------------
	.section	.note.nv.tkinfo,"",@"SHT_NOTE"
	.sectionflags	@"SHF_NOTE_NV_TKINFO"
	.tkinfo
        /*0018*/ 	.word	0x00000002
        /*0030*/ 	.string	""
        /*0030*/ 	.string	"ptxas"
        /*0030*/ 	.string	"Cuda compilation tools, release 13.0, V13.0.88"
        /*0030*/ 	.string	"Build cuda_13.0.r13.0/compiler.36424714_0"
        /*0030*/ 	.string	"-arch sm_100 -m 64 "



//--------------------- .note.nv.cuinfo           --------------------------
	.section	.note.nv.cuinfo,"",@"SHT_NOTE"
	.sectionflags	@"SHF_NOTE_NV_CUINFO"
        /*0018*/ 	.short	0x0002
        /*001a*/ 	.short	0x0064
        /*001c*/ 	.short	0x0082
	.zero		2


//--------------------- .nv.info                  --------------------------
	.section	.nv.info,"",@"SHT_CUDA_INFO"
	.align	4


	//----- nvinfo : EIATTR_REGCOUNT
	.align		4
        /*0000*/ 	.byte	0x04, 0x2f
        /*0002*/ 	.short	(.L_2 - .L_1)
	.align		4
.L_1:
        /*0004*/ 	.word	index@(_Z3sumPiS_S_i)
        /*0008*/ 	.word	0x00000017


	//----- nvinfo : EIATTR_FRAME_SIZE
	.align		4
.L_2:
        /*000c*/ 	.byte	0x04, 0x11
        /*000e*/ 	.short	(.L_4 - .L_3)
	.align		4
.L_3:
        /*0010*/ 	.word	index@(_Z3sumPiS_S_i)
        /*0014*/ 	.word	0x00000000


	//----- nvinfo : EIATTR_MIN_STACK_SIZE
	.align		4
.L_4:
        /*0018*/ 	.byte	0x04, 0x12
        /*001a*/ 	.short	(.L_6 - .L_5)
	.align		4
.L_5:
        /*001c*/ 	.word	index@(_Z3sumPiS_S_i)
        /*0020*/ 	.word	0x00000000
.L_6:


//--------------------- .nv.compat                --------------------------
	.section	.nv.compat,"",@"SHT_CUDA_COMPAT_INFO"
	.align	4
        /*0000*/ 	.byte	0x02, 0x09, 0x00, 0x00, 0x02, 0x02, 0x01, 0x00, 0x02, 0x05, 0x05, 0x00, 0x03, 0x07, 0x01, 0x01
        /*0010*/ 	.byte	0x02, 0x03, 0x00, 0x00, 0x02, 0x06, 0x01, 0x00, 0x04, 0x0b, 0x08, 0x00, 0x09, 0x00, 0x00, 0x00
        /*0020*/ 	.byte	0x00, 0x00, 0x00, 0x00


//--------------------- .nv.info._Z3sumPiS_S_i    --------------------------
	.section	.nv.info._Z3sumPiS_S_i,"",@"SHT_CUDA_INFO"
	.sectionflags	@""
	.align	4


	//----- nvinfo : EIATTR_CUDA_API_VERSION
	.align		4
        /*0000*/ 	.byte	0x04, 0x37
        /*0002*/ 	.short	(.L_8 - .L_7)
.L_7:
        /*0004*/ 	.word	0x00000082


	//----- nvinfo : EIATTR_KPARAM_INFO
	.align		4
.L_8:
        /*0008*/ 	.byte	0x04, 0x17
        /*000a*/ 	.short	(.L_10 - .L_9)
.L_9:
        /*000c*/ 	.word	0x00000000
        /*0010*/ 	.short	0x0003
        /*0012*/ 	.short	0x0018
        /*0014*/ 	.byte	0x00, 0xf0, 0x11, 0x00


	//----- nvinfo : EIATTR_KPARAM_INFO
	.align		4
.L_10:
        /*0018*/ 	.byte	0x04, 0x17
        /*001a*/ 	.short	(.L_12 - .L_11)
.L_11:
        /*001c*/ 	.word	0x00000000
        /*0020*/ 	.short	0x0002
        /*0022*/ 	.short	0x0010
        /*0024*/ 	.byte	0x00, 0xf5, 0x21, 0x00


	//----- nvinfo : EIATTR_KPARAM_INFO
	.align		4
.L_12:
        /*0028*/ 	.byte	0x04, 0x17
        /*002a*/ 	.short	(.L_14 - .L_13)
.L_13:
        /*002c*/ 	.word	0x00000000
        /*0030*/ 	.short	0x0001
        /*0032*/ 	.short	0x0008
        /*0034*/ 	.byte	0x00, 0xf5, 0x21, 0x00


	//----- nvinfo : EIATTR_KPARAM_INFO
	.align		4
.L_14:
        /*0038*/ 	.byte	0x04, 0x17
        /*003a*/ 	.short	(.L_16 - .L_15)
.L_15:
        /*003c*/ 	.word	0x00000000
        /*0040*/ 	.short	0x0000
        /*0042*/ 	.short	0x0000
        /*0044*/ 	.byte	0x00, 0xf5, 0x21, 0x00


	//----- nvinfo : EIATTR_SPARSE_MMA_MASK
	.align		4
.L_16:
        /*0048*/ 	.byte	0x03, 0x50
        /*004a*/ 	.short	0x0000


	//----- nvinfo : EIATTR_MAXREG_COUNT
	.align		4
        /*004c*/ 	.byte	0x03, 0x1b
        /*004e*/ 	.short	0x00ff


	//----- nvinfo : EIATTR_NUM_BARRIERS
	.align		4
        /*0050*/ 	.byte	0x02, 0x4c
        /*0052*/ 	.byte	0x01
	.zero		1


	//----- nvinfo : EIATTR_MERCURY_ISA_VERSION
	.align		4
        /*0054*/ 	.byte	0x03, 0x5f
        /*0056*/ 	.short	0x0101


	//----- nvinfo : EIATTR_VRC_CTA_INIT_COUNT
	.align		4
        /*0058*/ 	.byte	0x02, 0x4a
	.zero		1
	.zero		1


	//----- nvinfo : EIATTR_EXIT_INSTR_OFFSETS
	.align		4
        /*005c*/ 	.byte	0x04, 0x1c
        /*005e*/ 	.short	(.L_18 - .L_17)


	//   ....[0]....
.L_17:
        /*0060*/ 	.word	0x00000850


	//   ....[1]....
        /*0064*/ 	.word	0x00000e50


	//----- nvinfo : EIATTR_CRS_STACK_SIZE
	.align		4
.L_18:
        /*0068*/ 	.byte	0x04, 0x1e
        /*006a*/ 	.short	(.L_20 - .L_19)
.L_19:
        /*006c*/ 	.word	0x00000000


	//----- nvinfo : EIATTR_CBANK_PARAM_SIZE
	.align		4
.L_20:
        /*0070*/ 	.byte	0x03, 0x19
        /*0072*/ 	.short	0x001c


	//----- nvinfo : EIATTR_PARAM_CBANK
	.align		4
        /*0074*/ 	.byte	0x04, 0x0a
        /*0076*/ 	.short	(.L_22 - .L_21)
	.align		4
.L_21:
        /*0078*/ 	.word	index@(.nv.constant0._Z3sumPiS_S_i)
        /*007c*/ 	.short	0x0380
        /*007e*/ 	.short	0x001c


	//----- nvinfo : EIATTR_SW_WAR
	.align		4
.L_22:
        /*0080*/ 	.byte	0x04, 0x36
        /*0082*/ 	.short	(.L_24 - .L_23)
.L_23:
        /*0084*/ 	.word	0x00000008
.L_24:


//--------------------- .nv.callgraph             --------------------------
	.section	.nv.callgraph,"",@"SHT_CUDA_CALLGRAPH"
	.align	4
	.sectionentsize	8
	.align		4
        /*0000*/ 	.word	0x00000000
	.align		4
        /*0004*/ 	.word	0xffffffff
	.align		4
        /*0008*/ 	.word	0x00000000
	.align		4
        /*000c*/ 	.word	0xfffffffe
	.align		4
        /*0010*/ 	.word	0x00000000
	.align		4
        /*0014*/ 	.word	0xfffffffd
	.align		4
        /*0018*/ 	.word	0x00000000
	.align		4
        /*001c*/ 	.word	0xfffffffc


//--------------------- .nv.constant4             --------------------------
	.section	.nv.constant4,"a",@progbits
	.align	8
	.align		8
.nv.constant4:
        /*0000*/ 	.dword	count


//--------------------- .text._Z3sumPiS_S_i       --------------------------
	.section	.text._Z3sumPiS_S_i,"ax",@progbits
	.align	128
.text._Z3sumPiS_S_i:
        .type           _Z3sumPiS_S_i,@function
        .size           _Z3sumPiS_S_i,(.L_x_19 - _Z3sumPiS_S_i)
        .other          _Z3sumPiS_S_i,@"STO_CUDA_ENTRY STV_DEFAULT"
_Z3sumPiS_S_i:
[----:B------:R-:W-:Y:S08]  /*0000*/  LDC R1, c[0x0][0x37c] ;  /* 0x0000df00ff017b82 */ /* 0x000ff00000000800 */
[----:B------:R-:W0:Y:S01]  /*0010*/  S2UR UR5, SR_CgaCtaId ;  /* 0x00000000000579c3 */ /* 0x000e220000008800 */
[----:B------:R-:W1:Y:S01]  /*0020*/  S2R R2, SR_TID.X ;  /* 0x0000000000027919 */ /* 0x000e620000002100 */
[----:B------:R-:W-:Y:S01]  /*0030*/  UMOV UR4, 0x400 ;  /* 0x0000040000047882 */ /* 0x000fe20000000000 */
[----:B------:R-:W2:Y:S01]  /*0040*/  LDCU UR6, c[0x0][0x360] ;  /* 0x00006c00ff0677ac */ /* 0x000ea20008000800 */
[----:B------:R-:W-:Y:S01]  /*0050*/  BSSY.RECONVERGENT B0, `(.L_x_0) ;  /* 0x0000054000007945 */ /* 0x000fe20003800200 */
[----:B------:R-:W3:Y:S01]  /*0060*/  S2R R5, SR_CTAID.X ;  /* 0x0000000000057919 */ /* 0x000ee20000002500 */
[----:B------:R-:W-:Y:S01]  /*0070*/  UIADD3 UR4, UPT, UPT, UR4, 0x10, URZ ;  /* 0x0000001004047890 */ /* 0x000fe2000fffe0ff */
[----:B------:R-:W4:Y:S01]  /*0080*/  LDCU.64 UR10, c[0x0][0x358] ;  /* 0x00006b00ff0a77ac */ /* 0x000f220008000a00 */
[----:B------:R-:W1:Y:S01]  /*0090*/  LDCU UR12, c[0x0][0x370] ;  /* 0x00006e00ff0c77ac */ /* 0x000e620008000800 */
[----:B--2---:R-:W-:Y:S01]  /*00a0*/  IMAD.U32 R4, RZ, RZ, UR6 ;  /* 0x00000006ff047e24 */ /* 0x004fe2000f8e00ff */
[----:B0-----:R-:W-:Y:S01]  /*00b0*/  ULEA UR4, UR5, UR4, 0x18 ;  /* 0x0000000405047291 */ /* 0x001fe2000f8ec0ff */
[----:B------:R-:W0:Y:S05]  /*00c0*/  LDCU UR5, c[0x0][0x398] ;  /* 0x00007300ff0577ac */ /* 0x000e2a0008000800 */
[----:B-1----:R-:W-:Y:S01]  /*00d0*/  LEA R0, R2, UR4, 0x2 ;  /* 0x0000000402007c11 */ /* 0x002fe2000f8e10ff */
[----:B---3--:R-:W-:-:S04]  /*00e0*/  IMAD R7, R5, UR6, R2 ;  /* 0x0000000605077c24 */ /* 0x008fc8000f8e0202 */
[----:B------:R1:W-:Y:S01]  /*00f0*/  STS [R0], RZ ;  /* 0x000000ff00007388 */ /* 0x0003e20000000800 */
[----:B0-----:R-:W-:-:S13]  /*0100*/  ISETP.GE.AND P0, PT, R7, UR5, PT ;  /* 0x0000000507007c0c */ /* 0x001fda000bf06270 */
[----:B-1--4-:R-:W-:Y:S05]  /*0110*/  @P0 BRA `(.L_x_1) ;  /* 0x00000004001c0947 */ /* 0x012fea0003800000 */
[----:B------:R-:W-:Y:S01]  /*0120*/  IMAD R6, R4, UR12, RZ ;  /* 0x0000000c04067c24 */ /* 0x000fe2000f8e02ff */
[----:B------:R-:W-:Y:S03]  /*0130*/  BSSY.RECONVERGENT B1, `(.L_x_2) ;  /* 0x0000030000017945 */ /* 0x000fe60003800200 */
[----:B------:R-:W0:Y:S01]  /*0140*/  I2F.U32.RP R13, R6 ;  /* 0x00000006000d7306 */ /* 0x000e220000209000 */
[--C-:B------:R-:W-:Y:S01]  /*0150*/  IMAD.IADD R10, R7, 0x1, R6.reuse ;  /* 0x00000001070a7824 */ /* 0x100fe200078e0206 */
[----:B------:R-:W-:Y:S01]  /*0160*/  ISETP.NE.U32.AND P2, PT, R6, RZ, PT ;  /* 0x000000ff0600720c */ /* 0x000fe20003f45070 */
[----:B------:R-:W-:-:S03]  /*0170*/  IMAD.MOV R15, RZ, RZ, -R6 ;  /* 0x000000ffff0f7224 */ /* 0x000fc600078e0a06 */
[C---:B------:R-:W-:Y:S02]  /*0180*/  ISETP.GE.AND P0, PT, R10.reuse, UR5, PT ;  /* 0x000000050a007c0c */ /* 0x040fe4000bf06270 */
[----:B------:R-:W-:Y:S02]  /*0190*/  VIMNMX R11, PT, PT, R10, UR5, !PT ;  /* 0x000000050a0b7c48 */ /* 0x000fe4000ffe0100 */
[----:B------:R-:W-:-:S04]  /*01a0*/  SEL R12, RZ, 0x1, P0 ;  /* 0x00000001ff0c7807 */ /* 0x000fc80000000000 */
[----:B------:R-:W-:Y:S01]  /*01b0*/  IADD3 R11, PT, PT, R11, -R10, -R12 ;  /* 0x8000000a0b0b7210 */ /* 0x000fe20007ffe80c */
[----:B0-----:R-:W0:Y:S02]  /*01c0*/  MUFU.RCP R13, R13 ;  /* 0x0000000d000d7308 */ /* 0x001e240000001000 */
[----:B0-----:R-:W-:-:S06]  /*01d0*/  VIADD R8, R13, 0xffffffe ;  /* 0x0ffffffe0d087836 */ /* 0x001fcc0000000000 */
[----:B------:R0:W1:Y:S02]  /*01e0*/  F2I.FTZ.U32.TRUNC.NTZ R9, R8 ;  /* 0x0000000800097305 */ /* 0x000064000021f000 */
[----:B0-----:R-:W-:Y:S02]  /*01f0*/  IMAD.MOV.U32 R8, RZ, RZ, RZ ;  /* 0x000000ffff087224 */ /* 0x001fe400078e00ff */
[----:B-1----:R-:W-:-:S04]  /*0200*/  IMAD R15, R15, R9, RZ ;  /* 0x000000090f0f7224 */ /* 0x002fc800078e02ff */
[----:B------:R-:W-:-:S06]  /*0210*/  IMAD.HI.U32 R14, R9, R15, R8 ;  /* 0x0000000f090e7227 */ /* 0x000fcc00078e0008 */
[----:B------:R-:W-:-:S05]  /*0220*/  IMAD.HI.U32 R9, R14, R11, RZ ;  /* 0x0000000b0e097227 */ /* 0x000fca00078e00ff */
[----:B------:R-:W-:-:S05]  /*0230*/  IADD3 R8, PT, PT, -R9, RZ, RZ ;  /* 0x000000ff09087210 */ /* 0x000fca0007ffe1ff */
[----:B------:R-:W-:-:S05]  /*0240*/  IMAD R11, R6, R8, R11 ;  /* 0x00000008060b7224 */ /* 0x000fca00078e020b */
[----:B------:R-:W-:-:S13]  /*0250*/  ISETP.GE.U32.AND P0, PT, R11, R6, PT ;  /* 0x000000060b00720c */ /* 0x000fda0003f06070 */
[----:B------:R-:W-:Y:S02]  /*0260*/  @P0 IMAD.IADD R11, R11, 0x1, -R6 ;  /* 0x000000010b0b0824 */ /* 0x000fe400078e0a06 */
[----:B------:R-:W-:-:S03]  /*0270*/  @P0 VIADD R9, R9, 0x1 ;  /* 0x0000000109090836 */ /* 0x000fc60000000000 */
[----:B------:R-:W-:-:S13]  /*0280*/  ISETP.GE.U32.AND P1, PT, R11, R6, PT ;  /* 0x000000060b00720c */ /* 0x000fda0003f26070 */
[----:B------:R-:W-:Y:S01]  /*0290*/  @P1 VIADD R9, R9, 0x1 ;  /* 0x0000000109091836 */ /* 0x000fe20000000000 */
[----:B------:R-:W-:-:S05]  /*02a0*/  @!P2 LOP3.LUT R9, RZ, R6, RZ, 0x33, !PT ;  /* 0x00000006ff09a212 */ /* 0x000fca00078e33ff */
[----:B------:R-:W-:-:S05]  /*02b0*/  IMAD.IADD R8, R12, 0x1, R9 ;  /* 0x000000010c087824 */ /* 0x000fca00078e0209 */
[C---:B------:R-:W-:Y:S02]  /*02c0*/  LOP3.LUT R9, R8.reuse, 0x3, RZ, 0xc0, !PT ;  /* 0x0000000308097812 */ /* 0x040fe400078ec0ff */
[----:B------:R-:W-:Y:S02]  /*02d0*/  ISETP.GE.U32.AND P0, PT, R8, 0x3, PT ;  /* 0x000000030800780c */ /* 0x000fe40003f06070 */
[----:B------:R-:W-:Y:S01]  /*02e0*/  ISETP.NE.AND P1, PT, R9, 0x3, PT ;  /* 0x000000030900780c */ /* 0x000fe20003f25270 */
[----:B------:R-:W-:-:S12]  /*02f0*/  HFMA2 R9, -RZ, RZ, 0, 0 ;  /* 0x00000000ff097431 */ /* 0x000fd800000001ff */
[----:B------:R-:W-:Y:S05]  /*0300*/  @!P1 BRA `(.L_x_3) ;  /* 0x0000000000489947 */ /* 0x000fea0003800000 */
[----:B------:R-:W0:Y:S01]  /*0310*/  LDCU.64 UR6, c[0x0][0x380] ;  /* 0x00007000ff0677ac */ /* 0x000e220008000a00 */
[----:B------:R-:W-:Y:S02]  /*0320*/  IMAD.MOV.U32 R3, RZ, RZ, RZ ;  /* 0x000000ffff037224 */ /* 0x000fe400078e00ff */
[----:B------:R-:W-:Y:S02]  /*0330*/  VIADD R8, R8, 0x1 ;  /* 0x0000000108087836 */ /* 0x000fe40000000000 */
[----:B------:R-:W-:-:S03]  /*0340*/  IMAD.WIDE.U32 R10, R4, R5, R2 ;  /* 0x00000005040a7225 */ /* 0x000fc600078e0002 */
[----:B------:R-:W-:Y:S01]  /*0350*/  LOP3.LUT R8, R8, 0x3, RZ, 0xc0, !PT ;  /* 0x0000000308087812 */ /* 0x000fe200078ec0ff */
[----:B------:R-:W-:-:S04]  /*0360*/  IMAD.MOV.U32 R9, RZ, RZ, RZ ;  /* 0x000000ffff097224 */ /* 0x000fc800078e00ff */
[----:B------:R-:W-:Y:S01]  /*0370*/  IMAD.MOV R8, RZ, RZ, -R8 ;  /* 0x000000ffff087224 */ /* 0x000fe200078e0a08 */
[----:B0-----:R-:W-:-:S04]  /*0380*/  LEA R12, P1, R10, UR6, 0x2 ;  /* 0x000000060a0c7c11 */ /* 0x001fc8000f8210ff */
[----:B------:R-:W-:-:S09]  /*0390*/  LEA.HI.X R11, R10, UR7, R11, 0x2, P1 ;  /* 0x000000070a0b7c11 */ /* 0x000fd200088f140b */
.L_x_4:
[----:B------:R-:W-:-:S05]  /*03a0*/  MOV R13, R11 ;  /* 0x0000000b000d7202 */ /* 0x000fca0000000f00 */
[----:B------:R0:W2:Y:S01]  /*03b0*/  LDG.E R14, desc[UR10][R12.64] ;  /* 0x0000000a0c0e7981 */ /* 0x0000a2000c1e1900 */
[----:B------:R-:W-:Y:S02]  /*03c0*/  VIADD R8, R8, 0x1 ;  /* 0x0000000108087836 */ /* 0x000fe40000000000 */
[----:B------:R-:W-:-:S03]  /*03d0*/  IMAD.WIDE.U32 R10, R6, 0x4, R12 ;  /* 0x00000004060a7825 */ /* 0x000fc600078e000c */
[----:B------:R-:W-:Y:S01]  /*03e0*/  ISETP.NE.AND P1, PT, R8, RZ, PT ;  /* 0x000000ff0800720c */ /* 0x000fe20003f25270 */
[----:B------:R-:W-:Y:S02]  /*03f0*/  IMAD.IADD R7, R6, 0x1, R7 ;  /* 0x0000000106077824 */ /* 0x000fe400078e0207 */
[----:B0-----:R-:W-:Y:S02]  /*0400*/  IMAD.MOV.U32 R12, RZ, RZ, R10 ;  /* 0x000000ffff0c7224 */ /* 0x001fe400078e000a */
[----:B--2---:R-:W-:-:S08]  /*0410*/  IMAD.IADD R9, R14, 0x1, R9 ;  /* 0x000000010e097824 */ /* 0x004fd000078e0209 */
[----:B------:R-:W-:Y:S05]  /*0420*/  @P1 BRA `(.L_x_4) ;  /* 0xfffffffc00dc1947 */ /* 0x000fea000383ffff */
.L_x_3:
[----:B------:R-:W-:Y:S05]  /*0430*/  BSYNC.RECONVERGENT B1 ;  /* 0x0000000000017941 */ /* 0x000fea0003800200 */
.L_x_2:
[----:B------:R-:W-:Y:S04]  /*0440*/  BSSY.RECONVERGENT B1, `(.L_x_5) ;  /* 0x0000013000017945 */ /* 0x000fe80003800200 */
[----:B------:R-:W-:Y:S05]  /*0450*/  @!P0 BRA `(.L_x_6) ;  /* 0x0000000000448947 */ /* 0x000fea0003800000 */
.L_x_7:
[----:B------:R-:W0:Y:S01]  /*0460*/  LDC.64 R10, c[0x0][0x380] ;  /* 0x0000e000ff0a7b82 */ /* 0x000e220000000a00 */
[----:B------:R-:W-:-:S05]  /*0470*/  IADD3 R15, PT, PT, R6, R7, RZ ;  /* 0x00000007060f7210 */ /* 0x000fca0007ffe0ff */
[----:B------:R-:W-:Y:S02]  /*0480*/  IMAD.IADD R17, R6, 0x1, R15 ;  /* 0x0000000106117824 */ /* 0x000fe400078e020f */
[----:B0-----:R-:W-:-:S04]  /*0490*/  IMAD.WIDE.U32 R12, R7, 0x4, R10 ;  /* 0x00000004070c7825 */ /* 0x001fc800078e000a */
[----:B------:R-:W-:Y:S02]  /*04a0*/  IMAD.IADD R7, R6, 0x1, R17 ;  /* 0x0000000106077824 */ /* 0x000fe400078e0211 */
[--C-:B------:R-:W-:Y:S01]  /*04b0*/  IMAD.WIDE.U32 R14, R15, 0x4, R10.reuse ;  /* 0x000000040f0e7825 */ /* 0x100fe200078e000a */
[----:B------:R-:W2:Y:S03]  /*04c0*/  LDG.E R12, desc[UR10][R12.64] ;  /* 0x0000000a0c0c7981 */ /* 0x000ea6000c1e1900 */
[--C-:B------:R-:W-:Y:S02]  /*04d0*/  IMAD.WIDE.U32 R16, R17, 0x4, R10.reuse ;  /* 0x0000000411107825 */ /* 0x100fe400078e000a */
[----:B------:R-:W2:Y:S02]  /*04e0*/  LDG.E R14, desc[UR10][R14.64] ;  /* 0x0000000a0e0e7981 */ /* 0x000ea4000c1e1900 */
[----:B------:R-:W-:-:S02]  /*04f0*/  IMAD.WIDE.U32 R10, R7, 0x4, R10 ;  /* 0x00000004070a7825 */ /* 0x000fc400078e000a */
[----:B------:R-:W3:Y:S04]  /*0500*/  LDG.E R16, desc[UR10][R16.64] ;  /* 0x0000000a10107981 */ /* 0x000ee8000c1e1900 */
[----:B------:R-:W3:Y:S01]  /*0510*/  LDG.E R10, desc[UR10][R10.64] ;  /* 0x0000000a0a0a7981 */ /* 0x000ee2000c1e1900 */
[----:B------:R-:W-:-:S05]  /*0520*/  IMAD.IADD R7, R6, 0x1, R7 ;  /* 0x0000000106077824 */ /* 0x000fca00078e0207 */
[----:B------:R-:W-:Y:S02]  /*0530*/  ISETP.GE.AND P0, PT, R7, UR5, PT ;  /* 0x0000000507007c0c */ /* 0x000fe4000bf06270 */
[----:B--2---:R-:W-:-:S04]  /*0540*/  IADD3 R9, PT, PT, R14, R9, R12 ;  /* 0x000000090e097210 */ /* 0x004fc80007ffe00c */
[----:B---3--:R-:W-:-:S07]  /*0550*/  IADD3 R9, PT, PT, R10, R9, R16 ;  /* 0x000000090a097210 */ /* 0x008fce0007ffe010 */
[----:B------:R-:W-:Y:S05]  /*0560*/  @!P0 BRA `(.L_x_7) ;  /* 0xfffffffc00bc8947 */ /* 0x000fea000383ffff */
.L_x_6:
[----:B------:R-:W-:Y:S05]  /*0570*/  BSYNC.RECONVERGENT B1 ;  /* 0x0000000000017941 */ /* 0x000fea0003800200 */
.L_x_5:
[----:B------:R0:W-:Y:S02]  /*0580*/  STS [R0], R9 ;  /* 0x0000000900007388 */ /* 0x0001e40000000800 */
.L_x_1:
[----:B------:R-:W-:Y:S05]  /*0590*/  BSYNC.RECONVERGENT B0 ;  /* 0x0000000000007941 */ /* 0x000fea0003800200 */
.L_x_0:
[----:B------:R-:W-:Y:S01]  /*05a0*/  BAR.SYNC.DEFER_BLOCKING 0x0 ;  /* 0x0000000000007b1d */ /* 0x000fe20000010000 */
[----:B------:R-:W-:Y:S02]  /*05b0*/  ISETP.GE.U32.AND P1, PT, R4, 0x2, PT ;  /* 0x000000020400780c */ /* 0x000fe40003f26070 */
[----:B------:R-:W-:-:S11]  /*05c0*/  ISETP.NE.AND P0, PT, R2, RZ, PT ;  /* 0x000000ff0200720c */ /* 0x000fd60003f05270 */
[----:B------:R-:W-:Y:S05]  /*05d0*/  @!P1 BRA `(.L_x_8) ;  /* 0x00000000002c9947 */ /* 0x000fea0003800000 */
.L_x_9:
[----:B0-----:R-:W-:-:S04]  /*05e0*/  SHF.R.U32.HI R9, RZ, 0x1, R4 ;  /* 0x00000001ff097819 */ /* 0x001fc80000011604 */
[----:B------:R-:W-:-:S13]  /*05f0*/  ISETP.GE.U32.AND P1, PT, R2, R9, PT ;  /* 0x000000090200720c */ /* 0x000fda0003f26070 */
[----:B------:R-:W-:Y:S01]  /*0600*/  @!P1 IMAD R6, R9, 0x4, R0 ;  /* 0x0000000409069824 */ /* 0x000fe200078e0200 */
[----:B------:R-:W-:Y:S05]  /*0610*/  @!P1 LDS R7, [R0] ;  /* 0x0000000000079984 */ /* 0x000fea0000000800 */
[----:B------:R-:W0:Y:S02]  /*0620*/  @!P1 LDS R6, [R6] ;  /* 0x0000000006069984 */ /* 0x000e240000000800 */
[----:B0-----:R-:W-:-:S05]  /*0630*/  @!P1 IADD3 R7, PT, PT, R6, R7, RZ ;  /* 0x0000000706079210 */ /* 0x001fca0007ffe0ff */
[----:B------:R1:W-:Y:S01]  /*0640*/  @!P1 STS [R0], R7 ;  /* 0x0000000700009388 */ /* 0x0003e20000000800 */
[----:B------:R-:W-:Y:S01]  /*0650*/  BAR.SYNC.DEFER_BLOCKING 0x0 ;  /* 0x0000000000007b1d */ /* 0x000fe20000010000 */
[----:B------:R-:W-:Y:S01]  /*0660*/  ISETP.GT.U32.AND P1, PT, R4, 0x3, PT ;  /* 0x000000030400780c */ /* 0x000fe20003f24070 */
[----:B------:R-:W-:-:S12]  /*0670*/  IMAD.MOV.U32 R4, RZ, RZ, R9 ;  /* 0x000000ffff047224 */ /* 0x000fd800078e0009 */
[----:B-1----:R-:W-:Y:S05]  /*0680*/  @P1 BRA `(.L_x_9) ;  /* 0xfffffffc00d41947 */ /* 0x002fea000383ffff */
.L_x_8:
[----:B------:R-:W-:Y:S04]  /*0690*/  BSSY.RECONVERGENT B0, `(.L_x_10) ;  /* 0x0000014000007945 */ /* 0x000fe80003800200 */
[----:B------:R-:W-:Y:S05]  /*06a0*/  @P0 BRA `(.L_x_11) ;  /* 0x0000000000480947 */ /* 0x000fea0003800000 */
[----:B------:R-:W1:Y:S01]  /*06b0*/  S2UR UR5, SR_CgaCtaId ;  /* 0x00000000000579c3 */ /* 0x000e620000008800 */
[----:B------:R-:W-:-:S07]  /*06c0*/  UMOV UR4, 0x400 ;  /* 0x0000040000047882 */ /* 0x000fce0000000000 */
[----:B------:R-:W2:Y:S01]  /*06d0*/  LDC.64 R6, c[0x0][0x388] ;  /* 0x0000e200ff067b82 */ /* 0x000ea20000000a00 */
[----:B-1----:R-:W-:Y:S01]  /*06e0*/  ULEA UR4, UR5, UR4, 0x18 ;  /* 0x0000000405047291 */ /* 0x002fe2000f8ec0ff */
[----:B--2---:R-:W-:-:S08]  /*06f0*/  IMAD.WIDE.U32 R4, R5, 0x4, R6 ;  /* 0x0000000405047825 */ /* 0x004fd000078e0006 */
[----:B0-----:R-:W0:Y:S04]  /*0700*/  LDS R9, [UR4+0x10] ;  /* 0x00001004ff097984 */ /* 0x001e280008000800 */
[----:B0-----:R0:W-:Y:S01]  /*0710*/  STG.E desc[UR10][R4.64], R9 ;  /* 0x0000000904007986 */ /* 0x0011e2000c10190a */
[----:B------:R-:W-:Y:S06]  /*0720*/  MEMBAR.SC.GPU ;  /* 0x0000000000007992 */ /* 0x000fec0000002000 */
[----:B------:R-:W-:-:S00]  /*0730*/  ERRBAR ;  /* 0x00000000000079ab */ /* 0x000fc00000000000 */
[----:B------:R-:W-:Y:S06]  /*0740*/  CGAERRBAR ;  /* 0x00000000000075ab */ /* 0x000fec0000000000 */
[----:B------:R-:W-:Y:S02]  /*0750*/  CCTL.IVALL ;  /* 0x00000000ff00798f */ /* 0x000fe40002000000 */
[----:B0-----:R-:W0:Y:S01]  /*0760*/  LDC.64 R4, c[0x4][RZ] ;  /* 0x01000000ff047b82 */ /* 0x001e220000000a00 */
[----:B------:R-:W-:-:S05]  /*0770*/  IMAD.MOV.U32 R7, RZ, RZ, 0x1 ;  /* 0x00000001ff077424 */ /* 0x000fca00078e00ff */
[----:B0-----:R-:W2:Y:S01]  /*0780*/  ATOMG.E.ADD.STRONG.GPU PT, R4, desc[UR10][R4.64], R7 ;  /* 0x80000007040479a8 */ /* 0x001ea200081ef10a */
[----:B------:R-:W-:-:S06]  /*0790*/  UIADD3 UR5, UPT, UPT, UR12, -0x1, URZ ;  /* 0xffffffff0c057890 */ /* 0x000fcc000fffe0ff */
[----:B--2---:R-:W-:-:S04]  /*07a0*/  ISETP.NE.AND P0, PT, R4, UR5, PT ;  /* 0x0000000504007c0c */ /* 0x004fc8000bf05270 */
[----:B------:R-:W-:-:S05]  /*07b0*/  SEL R0, RZ, 0x1, P0 ;  /* 0x00000001ff007807 */ /* 0x000fca0000000000 */
[----:B------:R1:W-:Y:S04]  /*07c0*/  STS [UR4], R0 ;  /* 0x00000000ff007988 */ /* 0x0003e80008000804 */
.L_x_11:
[----:B------:R-:W-:Y:S05]  /*07d0*/  BSYNC.RECONVERGENT B0 ;  /* 0x0000000000007941 */ /* 0x000fea0003800200 */
.L_x_10:
[----:B------:R-:W2:Y:S08]  /*07e0*/  S2UR UR5, SR_CgaCtaId ;  /* 0x00000000000579c3 */ /* 0x000eb00000008800 */
[----:B------:R-:W-:Y:S06]  /*07f0*/  BAR.SYNC.DEFER_BLOCKING 0x0 ;  /* 0x0000000000007b1d */ /* 0x000fec0000010000 */
[----:B------:R-:W-:-:S02]  /*0800*/  UMOV UR4, 0x400 ;  /* 0x0000040000047882 */ /* 0x000fc40000000000 */
[----:B--2---:R-:W-:-:S09]  /*0810*/  ULEA UR4, UR5, UR4, 0x18 ;  /* 0x0000000405047291 */ /* 0x004fd2000f8ec0ff */
[----:B01----:R-:W0:Y:S02]  /*0820*/  LDS R0, [UR4] ;  /* 0x00000004ff007984 */ /* 0x003e240008000800 */
[----:B0-----:R-:W-:-:S04]  /*0830*/  ISETP.NE.AND P0, PT, R0, RZ, PT ;  /* 0x000000ff0000720c */ /* 0x001fc80003f05270 */
[----:B------:R-:W-:-:S13]  /*0840*/  ISETP.NE.OR P0, PT, R2, RZ, !P0 ;  /* 0x000000ff0200720c */ /* 0x000fda0004705670 */
[----:B------:R-:W-:Y:S05]  /*0850*/  @P0 EXIT ;  /* 0x000000000000094d */ /* 0x000fea0003800000 */
[----:B------:R-:W-:Y:S01]  /*0860*/  UISETP.GE.U32.AND UP0, UPT, UR12, 0x10, UPT ;  /* 0x000000100c00788c */ /* 0x000fe2000bf06070 */
[----:B------:R-:W-:Y:S01]  /*0870*/  IMAD.MOV.U32 R4, RZ, RZ, RZ ;  /* 0x000000ffff047224 */ /* 0x000fe200078e00ff */
[----:B------:R-:W-:Y:S01]  /*0880*/  ULOP3.LUT UR8, UR12, 0xf, URZ, 0xc0, !UPT ;  /* 0x0000000f0c087892 */ /* 0x000fe2000f8ec0ff */
[----:B------:R-:W-:-:S06]  /*0890*/  IMAD.MOV.U32 R0, RZ, RZ, RZ ;  /* 0x000000ffff007224 */ /* 0x000fcc00078e00ff */
[----:B------:R-:W-:Y:S05]  /*08a0*/  BRA.U !UP0, `(.L_x_12) ;  /* 0x0000000108a07547 */ /* 0x000fea000b800000 */
[----:B------:R-:W0:Y:S01]  /*08b0*/  LDCU.64 UR6, c[0x0][0x388] ;  /* 0x00007100ff0677ac */ /* 0x000e220008000a00 */
[----:B------:R-:W-:Y:S01]  /*08c0*/  HFMA2 R0, -RZ, RZ, 0, 0 ;  /* 0x00000000ff007431 */ /* 0x000fe200000001ff */
[----:B------:R-:W-:Y:S02]  /*08d0*/  ULOP3.LUT UR9, UR12, 0x7ffffff0, URZ, 0xc0, !UPT ;  /* 0x7ffffff00c097892 */ /* 0x000fe4000f8ec0ff */
[----:B------:R-:W-:-:S04]  /*08e0*/  ULOP3.LUT UR4, UR12, 0xfffffff0, URZ, 0xc0, !UPT ;  /* 0xfffffff00c047892 */ /* 0x000fc8000f8ec0ff */
[----:B------:R-:W-:Y:S01]  /*08f0*/  IMAD.U32 R4, RZ, RZ, UR9 ;  /* 0x00000009ff047e24 */ /* 0x000fe2000f8e00ff */
[----:B------:R-:W-:Y:S02]  /*0900*/  UIADD3 UR4, UPT, UPT, -UR4, URZ, URZ ;  /* 0x000000ff04047290 */ /* 0x000fe4000fffe1ff */
[----:B0-----:R-:W-:-:S04]  /*0910*/  UIADD3 UR5, UP0, UPT, UR6, 0x20, URZ ;  /* 0x0000002006057890 */ /* 0x001fc8000ff1e0ff */
[----:B------:R-:W-:Y:S02]  /*0920*/  UIADD3.X UR6, UPT, UPT, URZ, UR7, URZ, UP0, !UPT ;  /* 0x00000007ff067290 */ /* 0x000fe400087fe4ff */
[----:B------:R-:W-:-:S04]  /*0930*/  IMAD.U32 R6, RZ, RZ, UR5 ;  /* 0x00000005ff067e24 */ /* 0x000fc8000f8e00ff */
[----:B------:R-:W-:-:S07]  /*0940*/  IMAD.U32 R3, RZ, RZ, UR6 ;  /* 0x00000006ff037e24 */ /* 0x000fce000f8e00ff */
.L_x_13:
[----:B------:R-:W-:-:S05]  /*0950*/  IMAD.MOV.U32 R2, RZ, RZ, R6 ;  /* 0x000000ffff027224 */ /* 0x000fca00078e0006 */
[----:B------:R-:W2:Y:S04]  /*0960*/  LDG.E R5, desc[UR10][R2.64+-0x20] ;  /* 0xffffe00a02057981 */ /* 0x000ea8000c1e1900 */
[----:B------:R-:W2:Y:S04]  /*0970*/  LDG.E R6, desc[UR10][R2.64+-0x1c] ;  /* 0xffffe40a02067981 */ /* 0x000ea8000c1e1900 */
[----:B------:R-:W3:Y:S04]  /*0980*/  LDG.E R8, desc[UR10][R2.64+-0x18] ;  /* 0xffffe80a02087981 */ /* 0x000ee8000c1e1900 */
[----:B------:R-:W3:Y:S04]  /*0990*/  LDG.E R7, desc[UR10][R2.64+-0x14] ;  /* 0xffffec0a02077981 */ /* 0x000ee8000c1e1900 */
[----:B------:R-:W4:Y:S04]  /*09a0*/  LDG.E R10, desc[UR10][R2.64+-0x10] ;  /* 0xfffff00a020a7981 */ /* 0x000f28000c1e1900 */
[----:B------:R-:W4:Y:S04]  /*09b0*/  LDG.E R9, desc[UR10][R2.64+-0xc] ;  /* 0xfffff40a02097981 */ /* 0x000f28000c1e1900 */
[----:B------:R-:W5:Y:S04]  /*09c0*/  LDG.E R12, desc[UR10][R2.64+-0x8] ;  /* 0xfffff80a020c7981 */ /* 0x000f68000c1e1900 */
        /* <DEDUP_REMOVED lines=8> */
[----:B------:R0:W5:Y:S01]  /*0a50*/  LDG.E R19, desc[UR10][R2.64+0x1c] ;  /* 0x00001c0a02137981 */ /* 0x000162000c1e1900 */
[----:B------:R-:W-:-:S04]  /*0a60*/  UIADD3 UR4, UPT, UPT, UR4, 0x10, URZ ;  /* 0x0000001004047890 */ /* 0x000fc8000fffe0ff */
[----:B------:R-:W-:Y:S01]  /*0a70*/  UISETP.NE.AND UP0, UPT, UR4, URZ, UPT ;  /* 0x000000ff0400728c */ /* 0x000fe2000bf05270 */
[----:B--2---:R-:W-:Y:S02]  /*0a80*/  IADD3 R5, PT, PT, R6, R5, R0 ;  /* 0x0000000506057210 */ /* 0x004fe40007ffe000 */
[----:B------:R-:W-:-:S04]  /*0a90*/  IADD3 R6, P0, PT, R2, 0x40, RZ ;  /* 0x0000004002067810 */ /* 0x000fc80007f1e0ff */
[----:B0-----:R-:W-:Y:S02]  /*0aa0*/  IADD3.X R3, PT, PT, RZ, R3, RZ, P0, !PT ;  /* 0x00000003ff037210 */ /* 0x001fe400007fe4ff */
[----:B---3--:R-:W-:-:S04]  /*0ab0*/  IADD3 R5, PT, PT, R7, R8, R5 ;  /* 0x0000000807057210 */ /* 0x008fc80007ffe005 */
[----:B----4-:R-:W-:-:S04]  /*0ac0*/  IADD3 R5, PT, PT, R9, R10, R5 ;  /* 0x0000000a09057210 */ /* 0x010fc80007ffe005 */
[----:B-----5:R-:W-:-:S04]  /*0ad0*/  IADD3 R5, PT, PT, R11, R12, R5 ;  /* 0x0000000c0b057210 */ /* 0x020fc80007ffe005 */
[----:B------:R-:W-:-:S04]  /*0ae0*/  IADD3 R5, PT, PT, R13, R14, R5 ;  /* 0x0000000e0d057210 */ /* 0x000fc80007ffe005 */
[----:B------:R-:W-:-:S04]  /*0af0*/  IADD3 R5, PT, PT, R15, R16, R5 ;  /* 0x000000100f057210 */ /* 0x000fc80007ffe005 */
[----:B------:R-:W-:-:S04]  /*0b00*/  IADD3 R5, PT, PT, R17, R18, R5 ;  /* 0x0000001211057210 */ /* 0x000fc80007ffe005 */
[----:B------:R-:W-:Y:S01]  /*0b10*/  IADD3 R0, PT, PT, R19, R20, R5 ;  /* 0x0000001413007210 */ /* 0x000fe20007ffe005 */
[----:B------:R-:W-:Y:S06]  /*0b20*/  BRA.U UP0, `(.L_x_13) ;  /* 0xfffffffd00887547 */ /* 0x000fec000b83ffff */
.L_x_12:
[----:B------:R-:W-:-:S09]  /*0b30*/  UISETP.NE.AND UP0, UPT, UR8, URZ, UPT ;  /* 0x000000ff0800728c */ /* 0x000fd2000bf05270 */
[----:B------:R-:W-:Y:S05]  /*0b40*/  BRA.U !UP0, `(.L_x_14) ;  /* 0x0000000108b87547 */ /* 0x000fea000b800000 */
[----:B------:R-:W-:Y:S02]  /*0b50*/  UISETP.GE.U32.AND UP0, UPT, UR8, 0x8, UPT ;  /* 0x000000080800788c */ /* 0x000fe4000bf06070 */
[----:B------:R-:W-:-:S04]  /*0b60*/  ULOP3.LUT UR5, UR12, 0x7, URZ, 0xc0, !UPT ;  /* 0x000000070c057892 */ /* 0x000fc8000f8ec0ff */
[----:B------:R-:W-:-:S03]  /*0b70*/  UISETP.NE.AND UP1, UPT, UR5, URZ, UPT ;  /* 0x000000ff0500728c */ /* 0x000fc6000bf25270 */
[----:B------:R-:W-:Y:S08]  /*0b80*/  BRA.U !UP0, `(.L_x_15) ;  /* 0x00000001083c7547 */ /* 0x000ff0000b800000 */
[----:B------:R-:W0:Y:S02]  /*0b90*/  LDC.64 R2, c[0x0][0x388] ;  /* 0x0000e200ff027b82 */ /* 0x000e240000000a00 */
[----:B0-----:R-:W-:-:S05]  /*0ba0*/  IMAD.WIDE.U32 R2, R4, 0x4, R2 ;  /* 0x0000000404027825 */ /* 0x001fca00078e0002 */
[----:B------:R-:W2:Y:S04]  /*0bb0*/  LDG.E R5, desc[UR10][R2.64] ;  /* 0x0000000a02057981 */ /* 0x000ea8000c1e1900 */
[----:B------:R-:W2:Y:S04]  /*0bc0*/  LDG.E R6, desc[UR10][R2.64+0x4] ;  /* 0x0000040a02067981 */ /* 0x000ea8000c1e1900 */
[----:B------:R-:W3:Y:S04]  /*0bd0*/  LDG.E R8, desc[UR10][R2.64+0x8] ;  /* 0x0000080a02087981 */ /* 0x000ee8000c1e1900 */
[----:B------:R-:W3:Y:S04]  /*0be0*/  LDG.E R7, desc[UR10][R2.64+0xc] ;  /* 0x00000c0a02077981 */ /* 0x000ee8000c1e1900 */
[----:B------:R-:W4:Y:S04]  /*0bf0*/  LDG.E R10, desc[UR10][R2.64+0x10] ;  /* 0x0000100a020a7981 */ /* 0x000f28000c1e1900 */
[----:B------:R-:W4:Y:S04]  /*0c00*/  LDG.E R9, desc[UR10][R2.64+0x14] ;  /* 0x0000140a02097981 */ /* 0x000f28000c1e1900 */
[----:B------:R-:W5:Y:S04]  /*0c10*/  LDG.E R12, desc[UR10][R2.64+0x18] ;  /* 0x0000180a020c7981 */ /* 0x000f68000c1e1900 */
[----:B------:R-:W5:Y:S01]  /*0c20*/  LDG.E R11, desc[UR10][R2.64+0x1c] ;  /* 0x00001c0a020b7981 */ /* 0x000f62000c1e1900 */
[----:B------:R-:W-:Y:S01]  /*0c30*/  VIADD R4, R4, 0x8 ;  /* 0x0000000804047836 */ /* 0x000fe20000000000 */
[----:B--2---:R-:W-:-:S04]  /*0c40*/  IADD3 R5, PT, PT, R6, R5, R0 ;  /* 0x0000000506057210 */ /* 0x004fc80007ffe000 */
[----:B---3--:R-:W-:-:S04]  /*0c50*/  IADD3 R5, PT, PT, R7, R8, R5 ;  /* 0x0000000807057210 */ /* 0x008fc80007ffe005 */
[----:B----4-:R-:W-:-:S04]  /*0c60*/  IADD3 R5, PT, PT, R9, R10, R5 ;  /* 0x0000000a09057210 */ /* 0x010fc80007ffe005 */
[----:B-----5:R-:W-:-:S07]  /*0c70*/  IADD3 R0, PT, PT, R11, R12, R5 ;  /* 0x0000000c0b007210 */ /* 0x020fce0007ffe005 */
.L_x_15:
        /* <DEDUP_REMOVED lines=10> */
[----:B------:R-:W3:Y:S01]  /*0d20*/  LDG.E R8, desc[UR10][R2.64+0xc] ;  /* 0x00000c0a02087981 */ /* 0x000ee2000c1e1900 */
[----:B------:R-:W-:Y:S01]  /*0d30*/  VIADD R4, R4, 0x4 ;  /* 0x0000000404047836 */ /* 0x000fe20000000000 */
[----:B--2---:R-:W-:-:S04]  /*0d40*/  IADD3 R0, PT, PT, R6, R5, R0 ;  /* 0x0000000506007210 */ /* 0x004fc80007ffe000 */
[----:B---3--:R-:W-:-:S07]  /*0d50*/  IADD3 R0, PT, PT, R8, R7, R0 ;  /* 0x0000000708007210 */ /* 0x008fce0007ffe000 */
.L_x_16:
[----:B------:R-:W-:Y:S05]  /*0d60*/  BRA.U !UP1, `(.L_x_14) ;  /* 0x0000000109307547 */ /* 0x000fea000b800000 */
[----:B------:R-:W0:Y:S01]  /*0d70*/  LDC.64 R2, c[0x0][0x388] ;  /* 0x0000e200ff027b82 */ /* 0x000e220000000a00 */
[----:B------:R-:W-:Y:S01]  /*0d80*/  UIADD3 UR4, UPT, UPT, -UR4, URZ, URZ ;  /* 0x000000ff04047290 */ /* 0x000fe2000fffe1ff */
[----:B0-----:R-:W-:-:S11]  /*0d90*/  IMAD.WIDE.U32 R4, R4, 0x4, R2 ;  /* 0x0000000404047825 */ /* 0x001fd600078e0002 */
.L_x_17:
[----:B------:R-:W-:Y:S01]  /*0da0*/  MOV R3, R5 ;  /* 0x0000000500037202 */ /* 0x000fe20000000f00 */
[----:B------:R-:W-:-:S05]  /*0db0*/  IMAD.MOV.U32 R2, RZ, RZ, R4 ;  /* 0x000000ffff027224 */ /* 0x000fca00078e0004 */
[----:B------:R-:W2:Y:S01]  /*0dc0*/  LDG.E R3, desc[UR10][R2.64] ;  /* 0x0000000a02037981 */ /* 0x000ea2000c1e1900 */
[----:B------:R-:W-:Y:S01]  /*0dd0*/  UIADD3 UR4, UPT, UPT, UR4, 0x1, URZ ;  /* 0x0000000104047890 */ /* 0x000fe2000fffe0ff */
[----:B------:R-:W-:-:S03]  /*0de0*/  IADD3 R4, P0, PT, R4, 0x4, RZ ;  /* 0x0000000404047810 */ /* 0x000fc60007f1e0ff */
[----:B------:R-:W-:Y:S02]  /*0df0*/  UISETP.NE.AND UP0, UPT, UR4, URZ, UPT ;  /* 0x000000ff0400728c */ /* 0x000fe4000bf05270 */
[----:B------:R-:W-:Y:S02]  /*0e00*/  IMAD.X R5, RZ, RZ, R5, P0 ;  /* 0x000000ffff057224 */ /* 0x000fe400000e0605 */
[----:B--2---:R-:W-:-:S05]  /*0e10*/  IMAD.IADD R0, R3, 0x1, R0 ;  /* 0x0000000103007824 */ /* 0x004fca00078e0200 */
[----:B------:R-:W-:Y:S05]  /*0e20*/  BRA.U UP0, `(.L_x_17) ;  /* 0xfffffffd00dc7547 */ /* 0x000fea000b83ffff */
.L_x_14:
[----:B------:R-:W0:Y:S02]  /*0e30*/  LDC.64 R2, c[0x0][0x390] ;  /* 0x0000e400ff027b82 */ /* 0x000e240000000a00 */
[----:B0-----:R-:W-:Y:S01]  /*0e40*/  STG.E desc[UR10][R2.64], R0 ;  /* 0x0000000002007986 */ /* 0x001fe2000c10190a */
[----:B------:R-:W-:Y:S05]  /*0e50*/  EXIT ;  /* 0x000000000000794d */ /* 0x000fea0003800000 */
.L_x_18:
[----:B------:R-:W-:-:S00]  /*0e60*/  BRA `(.L_x_18) ;  /* 0xfffffffc00fc7947 */ /* 0x000fc0000383ffff */
[----:B------:R-:W-:-:S00]  /*0e70*/  NOP ;  /* 0x0000000000007918 */ /* 0x000fc00000000000 */
        /* <DEDUP_REMOVED lines=8> */
.L_x_19:


//--------------------- .nv.shared._Z3sumPiS_S_i  --------------------------
	.section	.nv.shared._Z3sumPiS_S_i,"aw",@nobits
	.sectionflags	@""
	.align	16
.nv.shared._Z3sumPiS_S_i:
	.zero		1040


//--------------------- .nv.shared.reserved.0     --------------------------
	.section	.nv.shared.reserved.0,"aw",@nobits
	.weak		__nv_reservedSMEM_offset_0_alias
	.size		__nv_reservedSMEM_offset_0_alias, 0, 64
	.other		__nv_reservedSMEM_offset_0_alias,@"STO_CUDA_RESERVED_SHARED STV_DEFAULT"
__nv_reservedSMEM_offset_0_alias:
	.zero		0
	.zero		64


//--------------------- .nv.global                --------------------------
	.section	.nv.global,"aw",@nobits
	.align	4
.nv.global:
	.type		count,@object
	.size		count,(.L_0 - count)
count:
	.zero		4
.L_0:


//--------------------- .nv.constant0._Z3sumPiS_S_i --------------------------
	.section	.nv.constant0._Z3sumPiS_S_i,"a",@progbits
	.sectionflags	@""
	.align	4
.nv.constant0._Z3sumPiS_S_i:
	.zero		924


//--------------------- SYMBOLS --------------------------

	.type		.nv.reservedSmem.offset0,@object
	.size		.nv.reservedSmem.offset0,0x4
	.type		.nv.reservedSmem.cap,@object
	.size		.nv.reservedSmem.cap,0x4
